//
// Generated by NVIDIA NVVM Compiler
//
// Compiler Build ID: CL-36424714
// Cuda compilation tools, release 13.0, V13.0.88
// Based on NVVM 20.0.0
//

.version 9.0
.target sm_100
.address_size 64

	// .globl	_Z9calc_areaPdS_S_di

.visible .entry _Z9calc_areaPdS_S_di(
	.param .u64 .ptr .align 1 _Z9calc_areaPdS_S_di_param_0,
	.param .u64 .ptr .align 1 _Z9calc_areaPdS_S_di_param_1,
	.param .u64 .ptr .align 1 _Z9calc_areaPdS_S_di_param_2,
	.param .f64 _Z9calc_areaPdS_S_di_param_3,
	.param .u32 _Z9calc_areaPdS_S_di_param_4
)
{
	.reg .pred 	%p<2>;
	.reg .b32 	%r<6>;
	.reg .b64 	%rd<15>;
	.reg .b64 	%fd<9>;

	ld.param.u64 	%rd2, [_Z9calc_areaPdS_S_di_param_0];
	ld.param.u64 	%rd3, [_Z9calc_areaPdS_S_di_param_1];
	ld.param.u64 	%rd4, [_Z9calc_areaPdS_S_di_param_2];
	ld.param.f64 	%fd1, [_Z9calc_areaPdS_S_di_param_3];
	cvta.to.global.u64 	%rd1, %rd4;
	cvta.to.global.u64 	%rd5, %rd3;
	mov.u32 	%r2, %ctaid.x;
	mov.u32 	%r3, %ntid.x;
	mov.u32 	%r4, %tid.x;
	mad.lo.s32 	%r1, %r2, %r3, %r4;
	mul.wide.s32 	%rd6, %r1, 8;
	add.s64 	%rd7, %rd5, %rd6;
	add.s64 	%rd8, %rd1, %rd6;
	ld.global.f64 	%fd2, [%rd7];
	mul.f64 	%fd3, %fd2, %fd2;
	st.global.f64 	[%rd8], %fd3;
	bar.sync 	0;
	setp.lt.s32 	%p1, %r1, 1;
	@%p1 bra 	$L__BB0_2;
	cvta.to.global.u64 	%rd9, %rd2;
	mul.wide.u32 	%rd10, %r1, 8;
	add.s64 	%rd11, %rd1, %rd10;
	ld.global.f64 	%fd4, [%rd11];
	add.s32 	%r5, %r1, -1;
	mul.wide.u32 	%rd12, %r5, 8;
	add.s64 	%rd13, %rd1, %rd12;
	ld.global.f64 	%fd5, [%rd13];
	add.f64 	%fd6, %fd4, %fd5;
	mul.f64 	%fd7, %fd1, %fd6;
	mul.f64 	%fd8, %fd7, 0d3FE0000000000000;
	add.s64 	%rd14, %rd9, %rd10;
	st.global.f64 	[%rd14], %fd8;
$L__BB0_2:
	ret;

}


// ===== COMPILED SASS (sm_100) =====

	.target	sm_100

	.elftype	@"ET_EXEC"


//--------------------- .note.nv.tkinfo           --------------------------
	.section	.note.nv.tkinfo,"",@"SHT_NOTE"
	.sectionflags	@"SHF_NOTE_NV_TKINFO"
	.tkinfo
        /*0018*/ 	.word	0x00000002
        /*0030*/ 	.string	""
        /*0030*/ 	.string	"ptxas"
        /*0030*/ 	.string	"Cuda compilation tools, release 13.0, V13.0.88"
        /*0030*/ 	.string	"Build cuda_13.0.r13.0/compiler.36424714_0"
        /*0030*/ 	.string	"-arch sm_100 -m 64 "



//--------------------- .note.nv.cuinfo           --------------------------
	.section	.note.nv.cuinfo,"",@"SHT_NOTE"
	.sectionflags	@"SHF_NOTE_NV_CUINFO"
        /*0018*/ 	.short	0x0002
        /*001a*/ 	.short	0x0064
        /*001c*/ 	.short	0x0082
	.zero		2


//--------------------- .nv.info                  --------------------------
	.section	.nv.info,"",@"SHT_CUDA_INFO"
	.align	4


	//----- nvinfo : EIATTR_REGCOUNT
	.align		4
        /*0000*/ 	.byte	0x04, 0x2f
        /*0002*/ 	.short	(.L_1 - .L_0)
	.align		4
.L_0:
        /*0004*/ 	.word	index@(_Z9calc_areaPdS_S_di)
        /*0008*/ 	.word	0x0000000c


	//----- nvinfo : EIATTR_FRAME_SIZE
	.align		4
.L_1:
        /*000c*/ 	.byte	0x04, 0x11
        /*000e*/ 	.short	(.L_3 - .L_2)
	.align		4
.L_2:
        /*0010*/ 	.word	index@(_Z9calc_areaPdS_S_di)
        /*0014*/ 	.word	0x00000000


	//----- nvinfo : EIATTR_MIN_STACK_SIZE
	.align		4
.L_3:
        /*0018*/ 	.byte	0x04, 0x12
        /*001a*/ 	.short	(.L_5 - .L_4)
	.align		4
.L_4:
        /*001c*/ 	.word	index@(_Z9calc_areaPdS_S_di)
        /*0020*/ 	.word	0x00000000
.L_5:


//--------------------- .nv.compat                --------------------------
	.section	.nv.compat,"",@"SHT_CUDA_COMPAT_INFO"
	.align	4
        /*0000*/ 	.byte	0x02, 0x09, 0x00, 0x00, 0x02, 0x02, 0x01, 0x00, 0x02, 0x05, 0x05, 0x00, 0x03, 0x07, 0x01, 0x01
        /*0010*/ 	.byte	0x02, 0x03, 0x00, 0x00, 0x02, 0x06, 0x01, 0x00, 0x04, 0x0b, 0x08, 0x00, 0x01, 0x00, 0x00, 0x00
        /*0020*/ 	.byte	0x00, 0x00, 0x00, 0x00


//--------------------- .nv.info._Z9calc_areaPdS_S_di --------------------------
	.section	.nv.info._Z9calc_areaPdS_S_di,"",@"SHT_CUDA_INFO"
	.sectionflags	@""
	.align	4


	//----- nvinfo : EIATTR_CUDA_API_VERSION
	.align		4
        /*0000*/ 	.byte	0x04, 0x37
        /*0002*/ 	.short	(.L_7 - .L_6)
.L_6:
        /*0004*/ 	.word	0x00000082


	//----- nvinfo : EIATTR_KPARAM_INFO
	.align		4
.L_7:
        /*0008*/ 	.byte	0x04, 0x17
        /*000a*/ 	.short	(.L_9 - .L_8)
.L_8:
        /*000c*/ 	.word	0x00000000
        /*0010*/ 	.short	0x0004
        /*0012*/ 	.short	0x0020
        /*0014*/ 	.byte	0x00, 0xf0, 0x11, 0x00


	//----- nvinfo : EIATTR_KPARAM_INFO
	.align		4
.L_9:
        /*0018*/ 	.byte	0x04, 0x17
        /*001a*/ 	.short	(.L_11 - .L_10)
.L_10:
        /*001c*/ 	.word	0x00000000
        /*0020*/ 	.short	0x0003
        /*0022*/ 	.short	0x0018
        /*0024*/ 	.byte	0x00, 0xf0, 0x21, 0x00


	//----- nvinfo : EIATTR_KPARAM_INFO
	.align		4
.L_11:
        /*0028*/ 	.byte	0x04, 0x17
        /*002a*/ 	.short	(.L_13 - .L_12)
.L_12:
        /*002c*/ 	.word	0x00000000
        /*0030*/ 	.short	0x0002
        /*0032*/ 	.short	0x0010
        /*0034*/ 	.byte	0x00, 0xf5, 0x21, 0x00


	//----- nvinfo : EIATTR_KPARAM_INFO
	.align		4
.L_13:
        /*0038*/ 	.byte	0x04, 0x17
        /*003a*/ 	.short	(.L_15 - .L_14)
.L_14:
        /*003c*/ 	.word	0x00000000
        /*0040*/ 	.short	0x0001
        /*0042*/ 	.short	0x0008
        /*0044*/ 	.byte	0x00, 0xf5, 0x21, 0x00


	//----- nvinfo : EIATTR_KPARAM_INFO
	.align		4
.L_15:
        /*0048*/ 	.byte	0x04, 0x17
        /*004a*/ 	.short	(.L_17 - .L_16)
.L_16:
        /*004c*/ 	.word	0x00000000
        /*0050*/ 	.short	0x0000
        /*0052*/ 	.short	0x0000
        /*0054*/ 	.byte	0x00, 0xf5, 0x21, 0x00


	//----- nvinfo : EIATTR_SPARSE_MMA_MASK
	.align		4
.L_17:
        /*0058*/ 	.byte	0x03, 0x50
        /*005a*/ 	.short	0x0000


	//----- nvinfo : EIATTR_MAXREG_COUNT
	.align		4
        /*005c*/ 	.byte	0x03, 0x1b
        /*005e*/ 	.short	0x00ff


	//----- nvinfo : EIATTR_NUM_BARRIERS
	.align		4
        /*0060*/ 	.byte	0x02, 0x4c
        /*0062*/ 	.byte	0x01
	.zero		1


	//----- nvinfo : EIATTR_MERCURY_ISA_VERSION
	.align		4
        /*0064*/ 	.byte	0x03, 0x5f
        /*0066*/ 	.short	0x0101


	//----- nvinfo : EIATTR_VRC_CTA_INIT_COUNT
	.align		4
        /*0068*/ 	.byte	0x02, 0x4a
	.zero		1
	.zero		1


	//----- nvinfo : EIATTR_EXIT_INSTR_OFFSETS
	.align		4
        /*006c*/ 	.byte	0x04, 0x1c
        /*006e*/ 	.short	(.L_19 - .L_18)


	//   ....[0]....
.L_18:
        /*0070*/ 	.word	0x000000f0


	//   ....[1]....
        /*0074*/ 	.word	0x000001c0


	//----- nvinfo : EIATTR_CBANK_PARAM_SIZE
	.align		4
.L_19:
        /*0078*/ 	.byte	0x03, 0x19
        /*007a*/ 	.short	0x0024


	//----- nvinfo : EIATTR_PARAM_CBANK
	.align		4
        /*007c*/ 	.byte	0x04, 0x0a
        /*007e*/ 	.short	(.L_21 - .L_20)
	.align		4
.L_20:
        /*0080*/ 	.word	index@(.nv.constant0._Z9calc_areaPdS_S_di)
        /*0084*/ 	.short	0x0380
        /*0086*/ 	.short	0x0024


	//----- nvinfo : EIATTR_SW_WAR
	.align		4
.L_21:
        /*0088*/ 	.byte	0x04, 0x36
        /*008a*/ 	.short	(.L_23 - .L_22)
.L_22:
        /*008c*/ 	.word	0x00000008
.L_23:


//--------------------- .nv.callgraph             --------------------------
	.section	.nv.callgraph,"",@"SHT_CUDA_CALLGRAPH"
	.align	4
	.sectionentsize	8
	.align		4
        /*0000*/ 	.word	0x00000000
	.align		4
        /*0004*/ 	.word	0xffffffff
	.align		4
        /*0008*/ 	.word	0x00000000
	.align		4
        /*000c*/ 	.word	0xfffffffe
	.align		4
        /*0010*/ 	.word	0x00000000
	.align		4
        /*0014*/ 	.word	0xfffffffd
	.align		4
        /*0018*/ 	.word	0x00000000
	.align		4
        /*001c*/ 	.word	0xfffffffc


//--------------------- .text._Z9calc_areaPdS_S_di --------------------------
	.section	.text._Z9calc_areaPdS_S_di,"ax",@progbits
	.align	128
        .global         _Z9calc_areaPdS_S_di
        .type           _Z9calc_areaPdS_S_di,@function
        .size           _Z9calc_areaPdS_S_di,(.L_x_1 - _Z9calc_areaPdS_S_di)
        .other          _Z9calc_areaPdS_S_di,@"STO_CUDA_ENTRY STV_DEFAULT"
_Z9calc_areaPdS_S_di:
.text._Z9calc_areaPdS_S_di:
[----:B------:R-:W-:Y:S01]  /*0000*/  LDC R1, c[0x0][0x37c] ;  /* 0x0000df00ff017b82 */ /* 0x000fe20000000800 */
[----:B------:R-:W0:Y:S07]  /*0010*/  S2R R5, SR_TID.X ;  /* 0x0000000000057919 */ /* 0x000e2e0000002100 */
[----:B------:R-:W0:Y:S01]  /*0020*/  S2UR UR6, SR_CTAID.X ;  /* 0x00000000000679c3 */ /* 0x000e220000002500 */
[----:B------:R-:W1:Y:S07]  /*0030*/  LDCU.64 UR4, c[0x0][0x358] ;  /* 0x00006b00ff0477ac */ /* 0x000e6e0008000a00 */
[----:B------:R-:W0:Y:S08]  /*0040*/  LDC R0, c[0x0][0x360] ;  /* 0x0000d800ff007b82 */ /* 0x000e300000000800 */
[----:B------:R-:W2:Y:S08]  /*0050*/  LDC.64 R2, c[0x0][0x388] ;  /* 0x0000e200ff027b82 */ /* 0x000eb00000000a00 */
[----:B------:R-:W3:Y:S01]  /*0060*/  LDC.64 R8, c[0x0][0x390] ;  /* 0x0000e400ff087b82 */ /* 0x000ee20000000a00 */
[----:B0-----:R-:W-:-:S04]  /*0070*/  IMAD R0, R0, UR6, R5 ;  /* 0x0000000600007c24 */ /* 0x001fc8000f8e0205 */
[----:B--2---:R-:W-:-:S06]  /*0080*/  IMAD.WIDE R2, R0, 0x8, R2 ;  /* 0x0000000800027825 */ /* 0x004fcc00078e0202 */
[----:B-1----:R-:W2:Y:S01]  /*0090*/  LDG.E.64 R2, desc[UR4][R2.64] ;  /* 0x0000000402027981 */ /* 0x002ea2000c1e1b00 */
[C---:B------:R-:W-:Y:S01]  /*00a0*/  ISETP.GE.AND P0, PT, R0.reuse, 0x1, PT ;  /* 0x000000010000780c */ /* 0x040fe20003f06270 */
[----:B---3--:R-:W-:Y:S01]  /*00b0*/  IMAD.WIDE R4, R0, 0x8, R8 ;  /* 0x0000000800047825 */ /* 0x008fe200078e0208 */
[----:B--2---:R-:W-:-:S07]  /*00c0*/  DMUL R6, R2, R2 ;  /* 0x0000000202067228 */ /* 0x004fce0000000000 */
[----:B------:R0:W-:Y:S01]  /*00d0*/  STG.E.64 desc[UR4][R4.64], R6 ;  /* 0x0000000604007986 */ /* 0x0001e2000c101b04 */
[----:B------:R-:W-:Y:S06]  /*00e0*/  BAR.SYNC.DEFER_BLOCKING 0x0 ;  /* 0x0000000000007b1d */ /* 0x000fec0000010000 */
[----:B------:R-:W-:Y:S05]  /*00f0*/  @!P0 EXIT ;  /* 0x000000000000894d */ /* 0x000fea0003800000 */
[C---:B0-----:R-:W-:Y:S01]  /*0100*/  IADD3 R5, PT, PT, R0.reuse, -0x1, RZ ;  /* 0xffffffff00057810 */ /* 0x041fe20007ffe0ff */
[C-C-:B------:R-:W-:Y:S01]  /*0110*/  IMAD.WIDE.U32 R2, R0.reuse, 0x8, R8.reuse ;  /* 0x0000000800027825 */ /* 0x140fe200078e0008 */
[----:B------:R-:W0:Y:S03]  /*0120*/  LDCU.64 UR6, c[0x0][0x398] ;  /* 0x00007300ff0677ac */ /* 0x000e260008000a00 */
[----:B------:R-:W-:Y:S02]  /*0130*/  IMAD.WIDE.U32 R4, R5, 0x8, R8 ;  /* 0x0000000805047825 */ /* 0x000fe400078e0008 */
[----:B------:R-:W2:Y:S01]  /*0140*/  LDG.E.64 R2, desc[UR4][R2.64] ;  /* 0x0000000402027981 */ /* 0x000ea2000c1e1b00 */
[----:B------:R-:W1:Y:S03]  /*0150*/  LDC.64 R8, c[0x0][0x380] ;  /* 0x0000e000ff087b82 */ /* 0x000e660000000a00 */
[----:B------:R-:W2:Y:S01]  /*0160*/  LDG.E.64 R4, desc[UR4][R4.64] ;  /* 0x0000000404047981 */ /* 0x000ea2000c1e1b00 */
[----:B-1----:R-:W-:Y:S01]  /*0170*/  IMAD.WIDE.U32 R8, R0, 0x8, R8 ;  /* 0x0000000800087825 */ /* 0x002fe200078e0008 */
[----:B--2---:R-:W-:-:S08]  /*0180*/  DADD R6, R2, R4 ;  /* 0x0000000002067229 */ /* 0x004fd00000000004 */
[----:B0-----:R-:W-:-:S08]  /*0190*/  DMUL R6, R6, UR6 ;  /* 0x0000000606067c28 */ /* 0x001fd00008000000 */
[----:B------:R-:W-:-:S07]  /*01a0*/  DMUL R6, R6, 0.5 ;  /* 0x3fe0000006067828 */ /* 0x000fce0000000000 */
[----:B------:R-:W-:Y:S01]  /*01b0*/  STG.E.64 desc[UR4][R8.64], R6 ;  /* 0x0000000608007986 */ /* 0x000fe2000c101b04 */
[----:B------:R-:W-:Y:S05]  /*01c0*/  EXIT ;  /* 0x000000000000794d */ /* 0x000fea0003800000 */
.L_x_0:
[----:B------:R-:W-:-:S00]  /*01d0*/  BRA `(.L_x_0) ;  /* 0xfffffffc00fc7947 */ /* 0x000fc0000383ffff */
[----:B------:R-:W-:-:S00]  /*01e0*/  NOP ;  /* 0x0000000000007918 */ /* 0x000fc00000000000 */
        /* <DEDUP_REMOVED lines=9> */
.L_x_1:


//--------------------- .nv.shared.reserved.0     --------------------------
	.section	.nv.shared.reserved.0,"aw",@nobits
	.weak		__nv_reservedSMEM_offset_0_alias
	.size		__nv_reservedSMEM_offset_0_alias, 0, 64
	.other		__nv_reservedSMEM_offset_0_alias,@"STO_CUDA_RESERVED_SHARED STV_DEFAULT"
__nv_reservedSMEM_offset_0_alias:
	.zero		0
	.zero		64


//--------------------- .nv.constant0._Z9calc_areaPdS_S_di --------------------------
	.section	.nv.constant0._Z9calc_areaPdS_S_di,"a",@progbits
	.sectionflags	@""
	.align	4
.nv.constant0._Z9calc_areaPdS_S_di:
	.zero		932


//--------------------- SYMBOLS --------------------------

	.type		.nv.reservedSmem.offset0,@object
	.size		.nv.reservedSmem.offset0,0x4
